//
// Generated by NVIDIA NVVM Compiler
//
// Compiler Build ID: CL-36424714
// Cuda compilation tools, release 13.0, V13.0.88
// Based on NVVM 20.0.0
//

.version 9.0
.target sm_100
.address_size 64

	// .globl	_Z13jacobi_kernelldPdS_S_l

.visible .entry _Z13jacobi_kernelldPdS_S_l(
	.param .u64 _Z13jacobi_kernelldPdS_S_l_param_0,
	.param .f64 _Z13jacobi_kernelldPdS_S_l_param_1,
	.param .u64 .ptr .align 1 _Z13jacobi_kernelldPdS_S_l_param_2,
	.param .u64 .ptr .align 1 _Z13jacobi_kernelldPdS_S_l_param_3,
	.param .u64 .ptr .align 1 _Z13jacobi_kernelldPdS_S_l_param_4,
	.param .u64 _Z13jacobi_kernelldPdS_S_l_param_5
)
{
	.reg .pred 	%p<10>;
	.reg .b32 	%r<9>;
	.reg .b64 	%rd<28>;
	.reg .b64 	%fd<12>;

	ld.param.u64 	%rd3, [_Z13jacobi_kernelldPdS_S_l_param_0];
	ld.param.f64 	%fd1, [_Z13jacobi_kernelldPdS_S_l_param_1];
	ld.param.u64 	%rd4, [_Z13jacobi_kernelldPdS_S_l_param_2];
	ld.param.u64 	%rd5, [_Z13jacobi_kernelldPdS_S_l_param_3];
	ld.param.u64 	%rd6, [_Z13jacobi_kernelldPdS_S_l_param_4];
	ld.param.u64 	%rd7, [_Z13jacobi_kernelldPdS_S_l_param_5];
	mov.u32 	%r1, %ctaid.x;
	mov.u32 	%r2, %ntid.x;
	mul.lo.s32 	%r3, %r1, %r2;
	cvt.u64.u32 	%rd8, %r3;
	mov.u32 	%r4, %tid.x;
	cvt.u64.u32 	%rd9, %r4;
	add.s64 	%rd10, %rd8, %rd9;
	add.s64 	%rd1, %rd10, %rd7;
	mov.u32 	%r5, %ctaid.y;
	mov.u32 	%r6, %ntid.y;
	mov.u32 	%r7, %tid.y;
	mad.lo.s32 	%r8, %r5, %r6, %r7;
	cvt.u64.u32 	%rd11, %r8;
	add.s64 	%rd2, %rd7, %rd11;
	setp.gt.s64 	%p1, %rd1, 0;
	setp.le.s64 	%p2, %rd1, %rd3;
	and.pred  	%p3, %p1, %p2;
	setp.gt.s64 	%p4, %rd2, 0;
	setp.ge.s64 	%p5, %rd2, %rd3;
	and.pred  	%p6, %p4, %p5;
	and.pred  	%p8, %p3, %p6;
	not.pred 	%p9, %p8;
	@%p9 bra 	$L__BB0_2;
	cvta.to.global.u64 	%rd12, %rd6;
	cvta.to.global.u64 	%rd13, %rd4;
	cvta.to.global.u64 	%rd14, %rd5;
	add.s64 	%rd15, %rd3, 2;
	mul.lo.s64 	%rd16, %rd1, %rd15;
	add.s64 	%rd17, %rd16, %rd2;
	shl.b64 	%rd18, %rd17, 3;
	add.s64 	%rd19, %rd12, %rd18;
	ld.global.f64 	%fd2, [%rd19];
	sub.s64 	%rd20, %rd16, %rd15;
	add.s64 	%rd21, %rd20, %rd2;
	shl.b64 	%rd22, %rd21, 3;
	add.s64 	%rd23, %rd13, %rd22;
	ld.global.f64 	%fd3, [%rd23];
	fma.rn.f64 	%fd4, %fd1, %fd2, %fd3;
	shl.b64 	%rd24, %rd15, 3;
	add.s64 	%rd25, %rd23, %rd24;
	ld.global.f64 	%fd5, [%rd25+-8];
	add.f64 	%fd6, %fd4, %fd5;
	add.s64 	%rd26, %rd25, %rd24;
	ld.global.f64 	%fd7, [%rd26];
	add.f64 	%fd8, %fd6, %fd7;
	ld.global.f64 	%fd9, [%rd25+8];
	add.f64 	%fd10, %fd8, %fd9;
	mul.f64 	%fd11, %fd10, 0d3FD0000000000000;
	add.s64 	%rd27, %rd14, %rd18;
	st.global.f64 	[%rd27], %fd11;
$L__BB0_2:
	ret;

}


// ===== COMPILED SASS (sm_100) =====

	.target	sm_100

	.elftype	@"ET_EXEC"


//--------------------- .note.nv.tkinfo           --------------------------
	.section	.note.nv.tkinfo,"",@"SHT_NOTE"
	.sectionflags	@"SHF_NOTE_NV_TKINFO"
	.tkinfo
        /*0018*/ 	.word	0x00000002
        /*0030*/ 	.string	""
        /*0030*/ 	.string	"ptxas"
        /*0030*/ 	.string	"Cuda compilation tools, release 13.0, V13.0.88"
        /*0030*/ 	.string	"Build cuda_13.0.r13.0/compiler.36424714_0"
        /*0030*/ 	.string	"-arch sm_100 -m 64 "



//--------------------- .note.nv.cuinfo           --------------------------
	.section	.note.nv.cuinfo,"",@"SHT_NOTE"
	.sectionflags	@"SHF_NOTE_NV_CUINFO"
        /*0018*/ 	.short	0x0002
        /*001a*/ 	.short	0x0064
        /*001c*/ 	.short	0x0082
	.zero		2


//--------------------- .nv.info                  --------------------------
	.section	.nv.info,"",@"SHT_CUDA_INFO"
	.align	4


	//----- nvinfo : EIATTR_REGCOUNT
	.align		4
        /*0000*/ 	.byte	0x04, 0x2f
        /*0002*/ 	.short	(.L_1 - .L_0)
	.align		4
.L_0:
        /*0004*/ 	.word	index@(_Z13jacobi_kernelldPdS_S_l)
        /*0008*/ 	.word	0x00000016


	//----- nvinfo : EIATTR_FRAME_SIZE
	.align		4
.L_1:
        /*000c*/ 	.byte	0x04, 0x11
        /*000e*/ 	.short	(.L_3 - .L_2)
	.align		4
.L_2:
        /*0010*/ 	.word	index@(_Z13jacobi_kernelldPdS_S_l)
        /*0014*/ 	.word	0x00000000


	//----- nvinfo : EIATTR_MIN_STACK_SIZE
	.align		4
.L_3:
        /*0018*/ 	.byte	0x04, 0x12
        /*001a*/ 	.short	(.L_5 - .L_4)
	.align		4
.L_4:
        /*001c*/ 	.word	index@(_Z13jacobi_kernelldPdS_S_l)
        /*0020*/ 	.word	0x00000000
.L_5:


//--------------------- .nv.compat                --------------------------
	.section	.nv.compat,"",@"SHT_CUDA_COMPAT_INFO"
	.align	4
        /*0000*/ 	.byte	0x02, 0x09, 0x00, 0x00, 0x02, 0x02, 0x01, 0x00, 0x02, 0x05, 0x05, 0x00, 0x03, 0x07, 0x01, 0x01
        /*0010*/ 	.byte	0x02, 0x03, 0x00, 0x00, 0x02, 0x06, 0x01, 0x00, 0x04, 0x0b, 0x08, 0x00, 0x01, 0x00, 0x00, 0x00
        /*0020*/ 	.byte	0x00, 0x00, 0x00, 0x00


//--------------------- .nv.info._Z13jacobi_kernelldPdS_S_l --------------------------
	.section	.nv.info._Z13jacobi_kernelldPdS_S_l,"",@"SHT_CUDA_INFO"
	.sectionflags	@""
	.align	4


	//----- nvinfo : EIATTR_CUDA_API_VERSION
	.align		4
        /*0000*/ 	.byte	0x04, 0x37
        /*0002*/ 	.short	(.L_7 - .L_6)
.L_6:
        /*0004*/ 	.word	0x00000082


	//----- nvinfo : EIATTR_KPARAM_INFO
	.align		4
.L_7:
        /*0008*/ 	.byte	0x04, 0x17
        /*000a*/ 	.short	(.L_9 - .L_8)
.L_8:
        /*000c*/ 	.word	0x00000000
        /*0010*/ 	.short	0x0005
        /*0012*/ 	.short	0x0028
        /*0014*/ 	.byte	0x00, 0xf0, 0x21, 0x00


	//----- nvinfo : EIATTR_KPARAM_INFO
	.align		4
.L_9:
        /*0018*/ 	.byte	0x04, 0x17
        /*001a*/ 	.short	(.L_11 - .L_10)
.L_10:
        /*001c*/ 	.word	0x00000000
        /*0020*/ 	.short	0x0004
        /*0022*/ 	.short	0x0020
        /*0024*/ 	.byte	0x00, 0xf5, 0x21, 0x00


	//----- nvinfo : EIATTR_KPARAM_INFO
	.align		4
.L_11:
        /*0028*/ 	.byte	0x04, 0x17
        /*002a*/ 	.short	(.L_13 - .L_12)
.L_12:
        /*002c*/ 	.word	0x00000000
        /*0030*/ 	.short	0x0003
        /*0032*/ 	.short	0x0018
        /*0034*/ 	.byte	0x00, 0xf5, 0x21, 0x00


	//----- nvinfo : EIATTR_KPARAM_INFO
	.align		4
.L_13:
        /*0038*/ 	.byte	0x04, 0x17
        /*003a*/ 	.short	(.L_15 - .L_14)
.L_14:
        /*003c*/ 	.word	0x00000000
        /*0040*/ 	.short	0x0002
        /*0042*/ 	.short	0x0010
        /*0044*/ 	.byte	0x00, 0xf5, 0x21, 0x00


	//----- nvinfo : EIATTR_KPARAM_INFO
	.align		4
.L_15:
        /*0048*/ 	.byte	0x04, 0x17
        /*004a*/ 	.short	(.L_17 - .L_16)
.L_16:
        /*004c*/ 	.word	0x00000000
        /*0050*/ 	.short	0x0001
        /*0052*/ 	.short	0x0008
        /*0054*/ 	.byte	0x00, 0xf0, 0x21, 0x00


	//----- nvinfo : EIATTR_KPARAM_INFO
	.align		4
.L_17:
        /*0058*/ 	.byte	0x04, 0x17
        /*005a*/ 	.short	(.L_19 - .L_18)
.L_18:
        /*005c*/ 	.word	0x00000000
        /*0060*/ 	.short	0x0000
        /*0062*/ 	.short	0x0000
        /*0064*/ 	.byte	0x00, 0xf0, 0x21, 0x00


	//----- nvinfo : EIATTR_SPARSE_MMA_MASK
	.align		4
.L_19:
        /*0068*/ 	.byte	0x03, 0x50
        /*006a*/ 	.short	0x0000


	//----- nvinfo : EIATTR_MAXREG_COUNT
	.align		4
        /*006c*/ 	.byte	0x03, 0x1b
        /*006e*/ 	.short	0x00ff


	//----- nvinfo : EIATTR_MERCURY_ISA_VERSION
	.align		4
        /*0070*/ 	.byte	0x03, 0x5f
        /*0072*/ 	.short	0x0101


	//----- nvinfo : EIATTR_VRC_CTA_INIT_COUNT
	.align		4
        /*0074*/ 	.byte	0x02, 0x4a
	.zero		1
	.zero		1


	//----- nvinfo : EIATTR_EXIT_INSTR_OFFSETS
	.align		4
        /*0078*/ 	.byte	0x04, 0x1c
        /*007a*/ 	.short	(.L_21 - .L_20)


	//   ....[0]....
.L_20:
        /*007c*/ 	.word	0x00000180


	//   ....[1]....
        /*0080*/ 	.word	0x00000430


	//----- nvinfo : EIATTR_CBANK_PARAM_SIZE
	.align		4
.L_21:
        /*0084*/ 	.byte	0x03, 0x19
        /*0086*/ 	.short	0x0030


	//----- nvinfo : EIATTR_PARAM_CBANK
	.align		4
        /*0088*/ 	.byte	0x04, 0x0a
        /*008a*/ 	.short	(.L_23 - .L_22)
	.align		4
.L_22:
        /*008c*/ 	.word	index@(.nv.constant0._Z13jacobi_kernelldPdS_S_l)
        /*0090*/ 	.short	0x0380
        /*0092*/ 	.short	0x0030


	//----- nvinfo : EIATTR_SW_WAR
	.align		4
.L_23:
        /*0094*/ 	.byte	0x04, 0x36
        /*0096*/ 	.short	(.L_25 - .L_24)
.L_24:
        /*0098*/ 	.word	0x00000008
.L_25:


//--------------------- .nv.callgraph             --------------------------
	.section	.nv.callgraph,"",@"SHT_CUDA_CALLGRAPH"
	.align	4
	.sectionentsize	8
	.align		4
        /*0000*/ 	.word	0x00000000
	.align		4
        /*0004*/ 	.word	0xffffffff
	.align		4
        /*0008*/ 	.word	0x00000000
	.align		4
        /*000c*/ 	.word	0xfffffffe
	.align		4
        /*0010*/ 	.word	0x00000000
	.align		4
        /*0014*/ 	.word	0xfffffffd
	.align		4
        /*0018*/ 	.word	0x00000000
	.align		4
        /*001c*/ 	.word	0xfffffffc


//--------------------- .text._Z13jacobi_kernelldPdS_S_l --------------------------
	.section	.text._Z13jacobi_kernelldPdS_S_l,"ax",@progbits
	.align	128
        .global         _Z13jacobi_kernelldPdS_S_l
        .type           _Z13jacobi_kernelldPdS_S_l,@function
        .size           _Z13jacobi_kernelldPdS_S_l,(.L_x_1 - _Z13jacobi_kernelldPdS_S_l)
        .other          _Z13jacobi_kernelldPdS_S_l,@"STO_CUDA_ENTRY STV_DEFAULT"
_Z13jacobi_kernelldPdS_S_l:
.text._Z13jacobi_kernelldPdS_S_l:
[----:B------:R-:W-:Y:S01]  /*0000*/  LDC R1, c[0x0][0x37c] ;  /* 0x0000df00ff017b82 */ /* 0x000fe20000000800 */
[----:B------:R-:W0:Y:S01]  /*0010*/  S2R R0, SR_TID.Y ;  /* 0x0000000000007919 */ /* 0x000e220000002200 */
[----:B------:R-:W1:Y:S06]  /*0020*/  LDCU UR5, c[0x0][0x360] ;  /* 0x00006c00ff0577ac */ /* 0x000e6c0008000800 */
[----:B------:R-:W0:Y:S01]  /*0030*/  S2UR UR6, SR_CTAID.Y ;  /* 0x00000000000679c3 */ /* 0x000e220000002600 */
[----:B------:R-:W2:Y:S01]  /*0040*/  S2R R3, SR_TID.X ;  /* 0x0000000000037919 */ /* 0x000ea20000002100 */
[----:B------:R-:W3:Y:S06]  /*0050*/  LDCU.64 UR10, c[0x0][0x380] ;  /* 0x00007000ff0a77ac */ /* 0x000eec0008000a00 */
[----:B------:R-:W0:Y:S08]  /*0060*/  LDC R7, c[0x0][0x364] ;  /* 0x0000d900ff077b82 */ /* 0x000e300000000800 */
[----:B------:R-:W1:Y:S08]  /*0070*/  S2UR UR4, SR_CTAID.X ;  /* 0x00000000000479c3 */ /* 0x000e700000002500 */
[----:B------:R-:W4:Y:S01]  /*0080*/  LDC.64 R4, c[0x0][0x3a8] ;  /* 0x0000ea00ff047b82 */ /* 0x000f220000000a00 */
[----:B0-----:R-:W-:Y:S01]  /*0090*/  IMAD R7, R7, UR6, R0 ;  /* 0x0000000607077c24 */ /* 0x001fe2000f8e0200 */
[----:B-1----:R-:W-:-:S04]  /*00a0*/  UIMAD UR4, UR4, UR5, URZ ;  /* 0x00000005040472a4 */ /* 0x002fc8000f8e02ff */
[----:B----4-:R-:W-:Y:S02]  /*00b0*/  IADD3 R6, P3, PT, R7, R4, RZ ;  /* 0x0000000407067210 */ /* 0x010fe40007f7e0ff */
[----:B--2---:R-:W-:-:S03]  /*00c0*/  IADD3 R3, P0, P2, R4, UR4, R3 ;  /* 0x0000000404037c10 */ /* 0x004fc6000fa1e003 */
[----:B------:R-:W-:Y:S01]  /*00d0*/  IMAD.X R7, RZ, RZ, R5, P3 ;  /* 0x000000ffff077224 */ /* 0x000fe200018e0605 */
[C---:B---3--:R-:W-:Y:S02]  /*00e0*/  ISETP.GT.U32.AND P1, PT, R3.reuse, UR10, PT ;  /* 0x0000000a03007c0c */ /* 0x048fe4000bf24070 */
[----:B------:R-:W-:Y:S02]  /*00f0*/  IADD3.X R0, PT, PT, RZ, R5, RZ, P0, P2 ;  /* 0x00000005ff007210 */ /* 0x000fe400007e44ff */
[----:B------:R-:W-:Y:S02]  /*0100*/  ISETP.GE.U32.AND P3, PT, R6, UR10, PT ;  /* 0x0000000a06007c0c */ /* 0x000fe4000bf66070 */
[----:B------:R-:W-:Y:S02]  /*0110*/  ISETP.GT.U32.AND P2, PT, R3, RZ, PT ;  /* 0x000000ff0300720c */ /* 0x000fe40003f44070 */
[----:B------:R-:W-:Y:S02]  /*0120*/  ISETP.GT.AND.EX P1, PT, R0, UR11, PT, P1 ;  /* 0x0000000b00007c0c */ /* 0x000fe4000bf24310 */
[----:B------:R-:W-:-:S02]  /*0130*/  ISETP.GT.U32.AND P0, PT, R6, RZ, PT ;  /* 0x000000ff0600720c */ /* 0x000fc40003f04070 */
[C---:B------:R-:W-:Y:S02]  /*0140*/  ISETP.GE.AND.EX P3, PT, R7.reuse, UR11, PT, P3 ;  /* 0x0000000b07007c0c */ /* 0x040fe4000bf66330 */
[----:B------:R-:W-:Y:S02]  /*0150*/  ISETP.GT.AND.EX P1, PT, R0, RZ, !P1, P2 ;  /* 0x000000ff0000720c */ /* 0x000fe40004f24320 */
[----:B------:R-:W-:-:S04]  /*0160*/  ISETP.GT.AND.EX P0, PT, R7, RZ, P3, P0 ;  /* 0x000000ff0700720c */ /* 0x000fc80001f04300 */
[----:B------:R-:W-:-:S13]  /*0170*/  PLOP3.LUT P0, PT, P1, P0, PT, 0x80, 0x8 ;  /* 0x000000000008781c */ /* 0x000fda0000f01070 */
[----:B------:R-:W-:Y:S05]  /*0180*/  @!P0 EXIT ;  /* 0x000000000000894d */ /* 0x000fea0003800000 */
[----:B------:R-:W-:Y:S01]  /*0190*/  UIADD3 UR4, UP0, UPT, UR10, 0x2, URZ ;  /* 0x000000020a047890 */ /* 0x000fe2000ff1e0ff */
[----:B------:R-:W0:Y:S03]  /*01a0*/  LDCU.64 UR8, c[0x0][0x3a0] ;  /* 0x00007400ff0877ac */ /* 0x000e260008000a00 */
[----:B------:R-:W-:Y:S02]  /*01b0*/  UIADD3.X UR5, UPT, UPT, URZ, UR11, URZ, UP0, !UPT ;  /* 0x0000000bff057290 */ /* 0x000fe400087fe4ff */
[----:B------:R-:W-:Y:S01]  /*01c0*/  IMAD R0, R0, UR4, RZ ;  /* 0x0000000400007c24 */ /* 0x000fe2000f8e02ff */
[----:B------:R-:W-:Y:S02]  /*01d0*/  UIADD3 UR6, UP0, UPT, URZ, -UR4, URZ ;  /* 0x80000004ff067290 */ /* 0x000fe4000ff1e0ff */
[C---:B------:R-:W-:Y:S01]  /*01e0*/  IMAD.WIDE.U32 R4, R3.reuse, UR4, R6 ;  /* 0x0000000403047c25 */ /* 0x040fe2000f8e0006 */
[----:B------:R-:W1:Y:S03]  /*01f0*/  LDCU.128 UR12, c[0x0][0x390] ;  /* 0x00007200ff0c77ac */ /* 0x000e660008000c00 */
[----:B------:R-:W-:Y:S01]  /*0200*/  IMAD R11, R3, UR5, R0 ;  /* 0x00000005030b7c24 */ /* 0x000fe2000f8e0200 */
[----:B------:R-:W-:Y:S01]  /*0210*/  UIADD3.X UR7, UPT, UPT, URZ, ~UR5, URZ, UP0, !UPT ;  /* 0x80000005ff077290 */ /* 0x000fe200087fe4ff */
[----:B------:R-:W-:-:S02]  /*0220*/  IMAD.U32 R8, RZ, RZ, UR6 ;  /* 0x00000006ff087e24 */ /* 0x000fc4000f8e00ff */
[----:B------:R-:W-:Y:S02]  /*0230*/  IMAD.IADD R5, R5, 0x1, R11 ;  /* 0x0000000105057824 */ /* 0x000fe400078e020b */
[C---:B------:R-:W-:Y:S02]  /*0240*/  IMAD.SHL.U32 R2, R4.reuse, 0x8, RZ ;  /* 0x0000000804027824 */ /* 0x040fe400078e00ff */
[----:B------:R-:W-:Y:S01]  /*0250*/  IMAD.U32 R9, RZ, RZ, UR7 ;  /* 0x00000007ff097e24 */ /* 0x000fe2000f8e00ff */
[----:B------:R-:W-:Y:S02]  /*0260*/  SHF.L.U64.HI R0, R4, 0x3, R5 ;  /* 0x0000000304007819 */ /* 0x000fe40000010205 */
[----:B0-----:R-:W-:Y:S01]  /*0270*/  IADD3 R14, P0, PT, R2, UR8, RZ ;  /* 0x00000008020e7c10 */ /* 0x001fe2000ff1e0ff */
[----:B------:R-:W-:Y:S01]  /*0280*/  IMAD.WIDE.U32 R8, R3, UR4, R8 ;  /* 0x0000000403087c25 */ /* 0x000fe2000f8e0008 */
[----:B------:R-:W0:Y:S02]  /*0290*/  LDCU.64 UR6, c[0x0][0x358] ;  /* 0x00006b00ff0677ac */ /* 0x000e240008000a00 */
[----:B------:R-:W-:-:S02]  /*02a0*/  IADD3.X R15, PT, PT, R0, UR9, RZ, P0, !PT ;  /* 0x00000009000f7c10 */ /* 0x000fc400087fe4ff */
[----:B------:R-:W-:Y:S01]  /*02b0*/  IADD3 R3, P1, PT, R6, R8, RZ ;  /* 0x0000000806037210 */ /* 0x000fe20007f3e0ff */
[----:B------:R-:W-:Y:S02]  /*02c0*/  USHF.L.U32 UR8, UR4, 0x3, URZ ;  /* 0x0000000304087899 */ /* 0x000fe400080006ff */
[----:B------:R-:W-:Y:S01]  /*02d0*/  USHF.L.U64.HI UR4, UR4, 0x3, UR5 ;  /* 0x0000000304047899 */ /* 0x000fe20008010205 */
[----:B------:R-:W-:Y:S02]  /*02e0*/  IADD3.X R6, PT, PT, R7, R11, R9, P1, !PT ;  /* 0x0000000b07067210 */ /* 0x000fe40000ffe409 */
[----:B-1----:R-:W-:-:S04]  /*02f0*/  LEA R16, P1, R3, UR12, 0x3 ;  /* 0x0000000c03107c11 */ /* 0x002fc8000f8218ff */
[----:B------:R-:W-:Y:S02]  /*0300*/  LEA.HI.X R17, R3, UR13, R6, 0x3, P1 ;  /* 0x0000000d03117c11 */ /* 0x000fe400088f1c06 */
[----:B------:R-:W-:Y:S01]  /*0310*/  IADD3 R18, P0, PT, R16, UR8, RZ ;  /* 0x0000000810127c10 */ /* 0x000fe2000ff1e0ff */
[----:B0-----:R-:W2:Y:S04]  /*0320*/  LDG.E.64 R4, desc[UR6][R14.64] ;  /* 0x000000060e047981 */ /* 0x001ea8000c1e1b00 */
[----:B------:R-:W2:Y:S01]  /*0330*/  LDG.E.64 R6, desc[UR6][R16.64] ;  /* 0x0000000610067981 */ /* 0x000ea2000c1e1b00 */
[----:B------:R-:W-:Y:S02]  /*0340*/  IADD3.X R19, PT, PT, R17, UR4, RZ, P0, !PT ;  /* 0x0000000411137c10 */ /* 0x000fe400087fe4ff */
[----:B------:R-:W-:-:S03]  /*0350*/  IADD3 R10, P0, PT, R18, UR8, RZ ;  /* 0x00000008120a7c10 */ /* 0x000fc6000ff1e0ff */
[----:B------:R-:W3:Y:S01]  /*0360*/  LDG.E.64 R8, desc[UR6][R18.64+-0x8] ;  /* 0xfffff80612087981 */ /* 0x000ee2000c1e1b00 */
[----:B------:R-:W-:Y:S01]  /*0370*/  IADD3.X R11, PT, PT, R19, UR4, RZ, P0, !PT ;  /* 0x00000004130b7c10 */ /* 0x000fe200087fe4ff */
[----:B------:R-:W2:Y:S02]  /*0380*/  LDCU.64 UR4, c[0x0][0x388] ;  /* 0x00007100ff0477ac */ /* 0x000ea40008000a00 */
[----:B------:R-:W4:Y:S04]  /*0390*/  LDG.E.64 R12, desc[UR6][R18.64+0x8] ;  /* 0x00000806120c7981 */ /* 0x000f28000c1e1b00 */
[----:B------:R-:W5:Y:S01]  /*03a0*/  LDG.E.64 R10, desc[UR6][R10.64] ;  /* 0x000000060a0a7981 */ /* 0x000f62000c1e1b00 */
[----:B------:R-:W-:-:S04]  /*03b0*/  IADD3 R2, P0, PT, R2, UR14, RZ ;  /* 0x0000000e02027c10 */ /* 0x000fc8000ff1e0ff */
[----:B------:R-:W-:Y:S01]  /*03c0*/  IADD3.X R3, PT, PT, R0, UR15, RZ, P0, !PT ;  /* 0x0000000f00037c10 */ /* 0x000fe200087fe4ff */
[----:B--2---:R-:W-:-:S08]  /*03d0*/  DFMA R4, R4, UR4, R6 ;  /* 0x0000000404047c2b */ /* 0x004fd00008000006 */
[----:B---3--:R-:W-:-:S08]  /*03e0*/  DADD R4, R4, R8 ;  /* 0x0000000004047229 */ /* 0x008fd00000000008 */
[----:B-----5:R-:W-:-:S08]  /*03f0*/  DADD R4, R4, R10 ;  /* 0x0000000004047229 */ /* 0x020fd0000000000a */
[----:B----4-:R-:W-:-:S08]  /*0400*/  DADD R4, R4, R12 ;  /* 0x0000000004047229 */ /* 0x010fd0000000000c */
[----:B------:R-:W-:-:S07]  /*0410*/  DMUL R4, R4, 0.25 ;  /* 0x3fd0000004047828 */ /* 0x000fce0000000000 */
[----:B------:R-:W-:Y:S01]  /*0420*/  STG.E.64 desc[UR6][R2.64], R4 ;  /* 0x0000000402007986 */ /* 0x000fe2000c101b06 */
[----:B------:R-:W-:Y:S05]  /*0430*/  EXIT ;  /* 0x000000000000794d */ /* 0x000fea0003800000 */
.L_x_0:
[----:B------:R-:W-:-:S00]  /*0440*/  BRA `(.L_x_0) ;  /* 0xfffffffc00fc7947 */ /* 0x000fc0000383ffff */
[----:B------:R-:W-:-:S00]  /*0450*/  NOP ;  /* 0x0000000000007918 */ /* 0x000fc00000000000 */
        /* <DEDUP_REMOVED lines=10> */
.L_x_1:


//--------------------- .nv.shared.reserved.0     --------------------------
	.section	.nv.shared.reserved.0,"aw",@nobits
	.weak		__nv_reservedSMEM_offset_0_alias
	.size		__nv_reservedSMEM_offset_0_alias, 0, 64
	.other		__nv_reservedSMEM_offset_0_alias,@"STO_CUDA_RESERVED_SHARED STV_DEFAULT"
__nv_reservedSMEM_offset_0_alias:
	.zero		0
	.zero		64


//--------------------- .nv.constant0._Z13jacobi_kernelldPdS_S_l --------------------------
	.section	.nv.constant0._Z13jacobi_kernelldPdS_S_l,"a",@progbits
	.sectionflags	@""
	.align	4
.nv.constant0._Z13jacobi_kernelldPdS_S_l:
	.zero		944


//--------------------- SYMBOLS --------------------------

	.type		.nv.reservedSmem.offset0,@object
	.size		.nv.reservedSmem.offset0,0x4
